//
// Generated by NVIDIA NVVM Compiler
//
// Compiler Build ID: CL-36424714
// Cuda compilation tools, release 13.0, V13.0.88
// Based on NVVM 20.0.0
//

.version 9.0
.target sm_100
.address_size 64

	// .globl	_Z16reverse_estaticoPii
.extern .func  (.param .b32 func_retval0) vprintf
(
	.param .b64 vprintf_param_0,
	.param .b64 vprintf_param_1
)
;
// _ZZ16reverse_estaticoPiiE1s has been demoted
.global .align 1 .b8 $str[4] = {37, 100, 32};

.visible .entry _Z16reverse_estaticoPii(
	.param .u64 .ptr .align 1 _Z16reverse_estaticoPii_param_0,
	.param .u32 _Z16reverse_estaticoPii_param_1
)
{
	.local .align 8 .b8 	__local_depot0[8];
	.reg .b64 	%SP;
	.reg .b64 	%SPL;
	.reg .pred 	%p<2>;
	.reg .b32 	%r<18>;
	.reg .b64 	%rd<11>;
	// demoted variable
	.shared .align 4 .b8 _ZZ16reverse_estaticoPiiE1s[4000];
	mov.u64 	%SPL, __local_depot0;
	cvta.local.u64 	%SP, %SPL;
	ld.param.u64 	%rd1, [_Z16reverse_estaticoPii_param_0];
	ld.param.u32 	%r2, [_Z16reverse_estaticoPii_param_1];
	mov.u32 	%r3, %ctaid.x;
	mov.u32 	%r4, %ntid.x;
	mov.u32 	%r5, %tid.x;
	mad.lo.s32 	%r1, %r3, %r4, %r5;
	setp.ge.s32 	%p1, %r1, %r2;
	@%p1 bra 	$L__BB0_2;
	add.u64 	%rd2, %SP, 0;
	add.u64 	%rd3, %SPL, 0;
	cvta.to.global.u64 	%rd4, %rd1;
	not.b32 	%r6, %r1;
	add.s32 	%r7, %r2, %r6;
	mul.wide.s32 	%rd5, %r1, 4;
	add.s64 	%rd6, %rd4, %rd5;
	ld.global.u32 	%r8, [%rd6];
	shl.b32 	%r9, %r1, 2;
	mov.u32 	%r10, _ZZ16reverse_estaticoPiiE1s;
	add.s32 	%r11, %r10, %r9;
	st.shared.u32 	[%r11], %r8;
	bar.sync 	0;
	shl.b32 	%r12, %r7, 2;
	add.s32 	%r13, %r10, %r12;
	ld.shared.u32 	%r14, [%r13];
	st.global.u32 	[%rd6], %r14;
	mul.wide.u32 	%rd7, %r1, 4;
	add.s64 	%rd8, %rd4, %rd7;
	ld.global.u32 	%r15, [%rd8];
	st.local.u32 	[%rd3], %r15;
	mov.u64 	%rd9, $str;
	cvta.global.u64 	%rd10, %rd9;
	{ // callseq 0, 0
	.param .b64 param0;
	st.param.b64 	[param0], %rd10;
	.param .b64 param1;
	st.param.b64 	[param1], %rd2;
	.param .b32 retval0;
	call.uni (retval0), 
	vprintf, 
	(
	param0, 
	param1
	);
	ld.param.b32 	%r16, [retval0];
	} // callseq 0
$L__BB0_2:
	ret;

}


// ===== COMPILED SASS (sm_100) =====

	.target	sm_100

	.elftype	@"ET_EXEC"


//--------------------- .note.nv.tkinfo           --------------------------
	.section	.note.nv.tkinfo,"",@"SHT_NOTE"
	.sectionflags	@"SHF_NOTE_NV_TKINFO"
	.tkinfo
        /*0018*/ 	.word	0x00000002
        /*0030*/ 	.string	""
        /*0030*/ 	.string	"ptxas"
        /*0030*/ 	.string	"Cuda compilation tools, release 13.0, V13.0.88"
        /*0030*/ 	.string	"Build cuda_13.0.r13.0/compiler.36424714_0"
        /*0030*/ 	.string	"-arch sm_100 -m 64 "



//--------------------- .note.nv.cuinfo           --------------------------
	.section	.note.nv.cuinfo,"",@"SHT_NOTE"
	.sectionflags	@"SHF_NOTE_NV_CUINFO"
        /*0018*/ 	.short	0x0002
        /*001a*/ 	.short	0x0064
        /*001c*/ 	.short	0x0082
	.zero		2


//--------------------- .nv.info                  --------------------------
	.section	.nv.info,"",@"SHT_CUDA_INFO"
	.align	4


	//----- nvinfo : EIATTR_REGCOUNT
	.align		4
        /*0000*/ 	.byte	0x04, 0x2f
        /*0002*/ 	.short	(.L_2 - .L_1)
	.align		4
.L_1:
        /*0004*/ 	.word	index@(_Z16reverse_estaticoPii)
        /*0008*/ 	.word	0x00000018


	//----- nvinfo : EIATTR_FRAME_SIZE
	.align		4
.L_2:
        /*000c*/ 	.byte	0x04, 0x11
        /*000e*/ 	.short	(.L_4 - .L_3)
	.align		4
.L_3:
        /*0010*/ 	.word	index@(_Z16reverse_estaticoPii)
        /*0014*/ 	.word	0x00000008


	//----- nvinfo : EIATTR_MIN_STACK_SIZE
	.align		4
.L_4:
        /*0018*/ 	.byte	0x04, 0x12
        /*001a*/ 	.short	(.L_6 - .L_5)
	.align		4
.L_5:
        /*001c*/ 	.word	index@(_Z16reverse_estaticoPii)
        /*0020*/ 	.word	0x00000008
.L_6:


//--------------------- .nv.compat                --------------------------
	.section	.nv.compat,"",@"SHT_CUDA_COMPAT_INFO"
	.align	4
        /*0000*/ 	.byte	0x02, 0x09, 0x00, 0x00, 0x02, 0x02, 0x01, 0x00, 0x02, 0x05, 0x05, 0x00, 0x03, 0x07, 0x01, 0x01
        /*0010*/ 	.byte	0x02, 0x03, 0x00, 0x00, 0x02, 0x06, 0x01, 0x00, 0x04, 0x0b, 0x08, 0x00, 0x09, 0x00, 0x00, 0x00
        /*0020*/ 	.byte	0x00, 0x00, 0x00, 0x00


//--------------------- .nv.info._Z16reverse_estaticoPii --------------------------
	.section	.nv.info._Z16reverse_estaticoPii,"",@"SHT_CUDA_INFO"
	.sectionflags	@""
	.align	4


	//----- nvinfo : EIATTR_CUDA_API_VERSION
	.align		4
        /*0000*/ 	.byte	0x04, 0x37
        /*0002*/ 	.short	(.L_8 - .L_7)
.L_7:
        /*0004*/ 	.word	0x00000082


	//----- nvinfo : EIATTR_KPARAM_INFO
	.align		4
.L_8:
        /*0008*/ 	.byte	0x04, 0x17
        /*000a*/ 	.short	(.L_10 - .L_9)
.L_9:
        /*000c*/ 	.word	0x00000000
        /*0010*/ 	.short	0x0001
        /*0012*/ 	.short	0x0008
        /*0014*/ 	.byte	0x00, 0xf0, 0x11, 0x00


	//----- nvinfo : EIATTR_KPARAM_INFO
	.align		4
.L_10:
        /*0018*/ 	.byte	0x04, 0x17
        /*001a*/ 	.short	(.L_12 - .L_11)
.L_11:
        /*001c*/ 	.word	0x00000000
        /*0020*/ 	.short	0x0000
        /*0022*/ 	.short	0x0000
        /*0024*/ 	.byte	0x00, 0xf5, 0x21, 0x00


	//----- nvinfo : EIATTR_SPARSE_MMA_MASK
	.align		4
.L_12:
        /*0028*/ 	.byte	0x03, 0x50
        /*002a*/ 	.short	0x0000


	//----- nvinfo : EIATTR_MAXREG_COUNT
	.align		4
        /*002c*/ 	.byte	0x03, 0x1b
        /*002e*/ 	.short	0x00ff


	//----- nvinfo : EIATTR_NUM_BARRIERS
	.align		4
        /*0030*/ 	.byte	0x02, 0x4c
        /*0032*/ 	.byte	0x01
	.zero		1


	//----- nvinfo : EIATTR_EXTERNS
	.align		4
        /*0034*/ 	.byte	0x04, 0x0f
        /*0036*/ 	.short	(.L_14 - .L_13)


	//   ....[0]....
	.align		4
.L_13:
        /*0038*/ 	.word	index@(vprintf)


	//----- nvinfo : EIATTR_MERCURY_ISA_VERSION
	.align		4
.L_14:
        /*003c*/ 	.byte	0x03, 0x5f
        /*003e*/ 	.short	0x0101


	//----- nvinfo : EIATTR_VRC_CTA_INIT_COUNT
	.align		4
        /*0040*/ 	.byte	0x02, 0x4a
	.zero		1
	.zero		1


	//----- nvinfo : EIATTR_SYSCALL_OFFSETS
	.align		4
        /*0044*/ 	.byte	0x04, 0x46
        /*0046*/ 	.short	(.L_16 - .L_15)


	//   ....[0]....
.L_15:
        /*0048*/ 	.word	0x00000250


	//----- nvinfo : EIATTR_EXIT_INSTR_OFFSETS
	.align		4
.L_16:
        /*004c*/ 	.byte	0x04, 0x1c
        /*004e*/ 	.short	(.L_18 - .L_17)


	//   ....[0]....
.L_17:
        /*0050*/ 	.word	0x000000c0


	//   ....[1]....
        /*0054*/ 	.word	0x00000260


	//----- nvinfo : EIATTR_CRS_STACK_SIZE
	.align		4
.L_18:
        /*0058*/ 	.byte	0x04, 0x1e
        /*005a*/ 	.short	(.L_20 - .L_19)
.L_19:
        /*005c*/ 	.word	0x00000000


	//----- nvinfo : EIATTR_CBANK_PARAM_SIZE
	.align		4
.L_20:
        /*0060*/ 	.byte	0x03, 0x19
        /*0062*/ 	.short	0x000c


	//----- nvinfo : EIATTR_PARAM_CBANK
	.align		4
        /*0064*/ 	.byte	0x04, 0x0a
        /*0066*/ 	.short	(.L_22 - .L_21)
	.align		4
.L_21:
        /*0068*/ 	.word	index@(.nv.constant0._Z16reverse_estaticoPii)
        /*006c*/ 	.short	0x0380
        /*006e*/ 	.short	0x000c


	//----- nvinfo : EIATTR_SW_WAR
	.align		4
.L_22:
        /*0070*/ 	.byte	0x04, 0x36
        /*0072*/ 	.short	(.L_24 - .L_23)
.L_23:
        /*0074*/ 	.word	0x00000008
.L_24:


//--------------------- .nv.callgraph             --------------------------
	.section	.nv.callgraph,"",@"SHT_CUDA_CALLGRAPH"
	.align	4
	.sectionentsize	8
	.align		4
        /*0000*/ 	.word	0x00000000
	.align		4
        /*0004*/ 	.word	0xffffffff
	.align		4
        /*0008*/ 	.word	index@(_Z16reverse_estaticoPii)
	.align		4
        /*000c*/ 	.word	index@(vprintf)
	.align		4
        /*0010*/ 	.word	0x00000000
	.align		4
        /*0014*/ 	.word	0xfffffffe
	.align		4
        /*0018*/ 	.word	0x00000000
	.align		4
        /*001c*/ 	.word	0xfffffffd
	.align		4
        /*0020*/ 	.word	0x00000000
	.align		4
        /*0024*/ 	.word	0xfffffffc


//--------------------- .nv.constant4             --------------------------
	.section	.nv.constant4,"a",@progbits
	.align	8
	.align		8
.nv.constant4:
        /*0000*/ 	.dword	vprintf
	.align		8
        /*0008*/ 	.dword	$str


//--------------------- .text._Z16reverse_estaticoPii --------------------------
	.section	.text._Z16reverse_estaticoPii,"ax",@progbits
	.align	128
        .global         _Z16reverse_estaticoPii
        .type           _Z16reverse_estaticoPii,@function
        .size           _Z16reverse_estaticoPii,(.L_x_2 - _Z16reverse_estaticoPii)
        .other          _Z16reverse_estaticoPii,@"STO_CUDA_ENTRY STV_DEFAULT"
_Z16reverse_estaticoPii:
.text._Z16reverse_estaticoPii:
[----:B------:R-:W0:Y:S01]  /*0000*/  LDC R1, c[0x0][0x37c] ;  /* 0x0000df00ff017b82 */ /* 0x000e220000000800 */
[----:B------:R-:W1:Y:S01]  /*0010*/  S2R R0, SR_TID.X ;  /* 0x0000000000007919 */ /* 0x000e620000002100 */
[----:B------:R-:W2:Y:S06]  /*0020*/  LDCU UR5, c[0x0][0x2fc] ;  /* 0x00005f80ff0577ac */ /* 0x000eac0008000800 */
[----:B------:R-:W1:Y:S01]  /*0030*/  S2UR UR6, SR_CTAID.X ;  /* 0x00000000000679c3 */ /* 0x000e620000002500 */
[----:B0-----:R-:W-:Y:S01]  /*0040*/  VIADD R1, R1, 0xfffffff8 ;  /* 0xfffffff801017836 */ /* 0x001fe20000000000 */
[----:B------:R-:W0:Y:S01]  /*0050*/  LDCU UR8, c[0x0][0x388] ;  /* 0x00007100ff0877ac */ /* 0x000e220008000800 */
[----:B------:R-:W3:Y:S05]  /*0060*/  LDCU UR4, c[0x0][0x2f8] ;  /* 0x00005f00ff0477ac */ /* 0x000eea0008000800 */
[----:B------:R-:W1:Y:S01]  /*0070*/  LDC R13, c[0x0][0x360] ;  /* 0x0000d800ff0d7b82 */ /* 0x000e620000000800 */
[----:B---3--:R-:W-:-:S05]  /*0080*/  IADD3 R6, P1, PT, R1, UR4, RZ ;  /* 0x0000000401067c10 */ /* 0x008fca000ff3e0ff */
[----:B--2---:R-:W-:Y:S02]  /*0090*/  IMAD.X R7, RZ, RZ, UR5, P1 ;  /* 0x00000005ff077e24 */ /* 0x004fe400088e06ff */
[----:B-1----:R-:W-:-:S05]  /*00a0*/  IMAD R13, R13, UR6, R0 ;  /* 0x000000060d0d7c24 */ /* 0x002fca000f8e0200 */
[----:B0-----:R-:W-:-:S13]  /*00b0*/  ISETP.GE.AND P0, PT, R13, UR8, PT ;  /* 0x000000080d007c0c */ /* 0x001fda000bf06270 */
[----:B------:R-:W-:Y:S05]  /*00c0*/  @P0 EXIT ;  /* 0x000000000000094d */ /* 0x000fea0003800000 */
[----:B------:R-:W0:Y:S01]  /*00d0*/  LDC.64 R10, c[0x0][0x380] ;  /* 0x0000e000ff0a7b82 */ /* 0x000e220000000a00 */
[----:B------:R-:W1:Y:S01]  /*00e0*/  LDCU.64 UR6, c[0x0][0x358] ;  /* 0x00006b00ff0677ac */ /* 0x000e620008000a00 */
[----:B0-----:R-:W-:-:S05]  /*00f0*/  IMAD.WIDE R2, R13, 0x4, R10 ;  /* 0x000000040d027825 */ /* 0x001fca00078e020a */
[----:B-1----:R-:W2:Y:S01]  /*0100*/  LDG.E R0, desc[UR6][R2.64] ;  /* 0x0000000602007981 */ /* 0x002ea2000c1e1900 */
[----:B------:R-:W0:Y:S01]  /*0110*/  S2UR UR5, SR_CgaCtaId ;  /* 0x00000000000579c3 */ /* 0x000e220000008800 */
[----:B------:R-:W-:Y:S01]  /*0120*/  UMOV UR4, 0x400 ;  /* 0x0000040000047882 */ /* 0x000fe20000000000 */
[----:B------:R-:W-:Y:S01]  /*0130*/  LOP3.LUT R4, RZ, R13, RZ, 0x33, !PT ;  /* 0x0000000dff047212 */ /* 0x000fe200078e33ff */
[----:B------:R-:W-:-:S03]  /*0140*/  IMAD.WIDE.U32 R10, R13, 0x4, R10 ;  /* 0x000000040d0a7825 */ /* 0x000fc600078e000a */
[----:B------:R-:W-:Y:S01]  /*0150*/  IADD3 R4, PT, PT, R4, UR8, RZ ;  /* 0x0000000804047c10 */ /* 0x000fe2000fffe0ff */
[----:B0-----:R-:W-:-:S06]  /*0160*/  ULEA UR4, UR5, UR4, 0x18 ;  /* 0x0000000405047291 */ /* 0x001fcc000f8ec0ff */
[----:B------:R-:W-:Y:S02]  /*0170*/  LEA R5, R13, UR4, 0x2 ;  /* 0x000000040d057c11 */ /* 0x000fe4000f8e10ff */
[----:B------:R-:W-:Y:S02]  /*0180*/  LEA R8, R4, UR4, 0x2 ;  /* 0x0000000404087c11 */ /* 0x000fe4000f8e10ff */
[----:B------:R-:W-:Y:S01]  /*0190*/  MOV R12, 0x0 ;  /* 0x00000000000c7802 */ /* 0x000fe20000000f00 */
[----:B------:R-:W0:Y:S01]  /*01a0*/  LDCU.64 UR4, c[0x4][0x8] ;  /* 0x01000100ff0477ac */ /* 0x000e220008000a00 */
[----:B--2---:R-:W-:Y:S01]  /*01b0*/  STS [R5], R0 ;  /* 0x0000000005007388 */ /* 0x004fe20000000800 */
[----:B------:R-:W-:Y:S06]  /*01c0*/  BAR.SYNC.DEFER_BLOCKING 0x0 ;  /* 0x0000000000007b1d */ /* 0x000fec0000010000 */
[----:B------:R-:W1:Y:S04]  /*01d0*/  LDS R9, [R8] ;  /* 0x0000000008097984 */ /* 0x000e680000000800 */
[----:B-1----:R1:W-:Y:S04]  /*01e0*/  STG.E desc[UR6][R2.64], R9 ;  /* 0x0000000902007986 */ /* 0x0023e8000c101906 */
[----:B------:R-:W2:Y:S01]  /*01f0*/  LDG.E R10, desc[UR6][R10.64] ;  /* 0x000000060a0a7981 */ /* 0x000ea2000c1e1900 */
[----:B------:R-:W3:Y:S01]  /*0200*/  LDC.64 R12, c[0x4][R12] ;  /* 0x010000000c0c7b82 */ /* 0x000ee20000000a00 */
[----:B0-----:R-:W-:Y:S01]  /*0210*/  IMAD.U32 R4, RZ, RZ, UR4 ;  /* 0x00000004ff047e24 */ /* 0x001fe2000f8e00ff */
[----:B------:R-:W-:Y:S01]  /*0220*/  MOV R5, UR5 ;  /* 0x0000000500057c02 */ /* 0x000fe20008000f00 */
[----:B--23--:R1:W-:Y:S06]  /*0230*/  STL [R1], R10 ;  /* 0x0000000a01007387 */ /* 0x00c3ec0000100800 */
[----:B------:R-:W-:-:S07]  /*0240*/  LEPC R20, `(.L_x_0) ;  /* 0x000000001014794e */ /* 0x000fce0000000000 */
[----:B-1----:R-:W-:Y:S05]  /*0250*/  CALL.ABS.NOINC R12 ;  /* 0x000000000c007343 */ /* 0x002fea0003c00000 */
.L_x_0:
[----:B------:R-:W-:Y:S05]  /*0260*/  EXIT ;  /* 0x000000000000794d */ /* 0x000fea0003800000 */
.L_x_1:
[----:B------:R-:W-:-:S00]  /*0270*/  BRA `(.L_x_1) ;  /* 0xfffffffc00fc7947 */ /* 0x000fc0000383ffff */
[----:B------:R-:W-:-:S00]  /*0280*/  NOP ;  /* 0x0000000000007918 */ /* 0x000fc00000000000 */
[----:B------:R-:W-:-:S00]  /*0290*/  NOP ;  /* 0x0000000000007918 */ /* 0x000fc00000000000 */
[----:B------:R-:W-:-:S00]  /*02a0*/  NOP ;  /* 0x0000000000007918 */ /* 0x000fc00000000000 */
[----:B------:R-:W-:-:S00]  /*02b0*/  NOP ;  /* 0x0000000000007918 */ /* 0x000fc00000000000 */
[----:B------:R-:W-:-:S00]  /*02c0*/  NOP ;  /* 0x0000000000007918 */ /* 0x000fc00000000000 */
[----:B------:R-:W-:-:S00]  /*02d0*/  NOP ;  /* 0x0000000000007918 */ /* 0x000fc00000000000 */
[----:B------:R-:W-:-:S00]  /*02e0*/  NOP ;  /* 0x0000000000007918 */ /* 0x000fc00000000000 */
[----:B------:R-:W-:-:S00]  /*02f0*/  NOP ;  /* 0x0000000000007918 */ /* 0x000fc00000000000 */
.L_x_2:


//--------------------- .nv.global.init           --------------------------
	.section	.nv.global.init,"aw",@progbits
.nv.global.init:
	.type		$str,@object
	.size		$str,(.L_0 - $str)
$str:
        /*0000*/ 	.byte	0x25, 0x64, 0x20, 0x00
.L_0:


//--------------------- .nv.shared._Z16reverse_estaticoPii --------------------------
	.section	.nv.shared._Z16reverse_estaticoPii,"aw",@nobits
	.sectionflags	@""
	.align	4
.nv.shared._Z16reverse_estaticoPii:
	.zero		5024


//--------------------- .nv.shared.reserved.0     --------------------------
	.section	.nv.shared.reserved.0,"aw",@nobits
	.weak		__nv_reservedSMEM_offset_0_alias
	.size		__nv_reservedSMEM_offset_0_alias, 0, 64
	.other		__nv_reservedSMEM_offset_0_alias,@"STO_CUDA_RESERVED_SHARED STV_DEFAULT"
__nv_reservedSMEM_offset_0_alias:
	.zero		0
	.zero		64


//--------------------- .nv.constant0._Z16reverse_estaticoPii --------------------------
	.section	.nv.constant0._Z16reverse_estaticoPii,"a",@progbits
	.sectionflags	@""
	.align	4
.nv.constant0._Z16reverse_estaticoPii:
	.zero		908


//--------------------- SYMBOLS --------------------------

	.type		.nv.reservedSmem.offset0,@object
	.size		.nv.reservedSmem.offset0,0x4
	.type		.nv.reservedSmem.cap,@object
	.size		.nv.reservedSmem.cap,0x4
	.type		vprintf,@function
